//
// Generated by NVIDIA NVVM Compiler
//
// Compiler Build ID: CL-36424714
// Cuda compilation tools, release 13.0, V13.0.88
// Based on NVVM 20.0.0
//

.version 9.0
.target sm_100
.address_size 64

	// .globl	_Z14convolution_2dPiS_iiS_

.visible .entry _Z14convolution_2dPiS_iiS_(
	.param .u64 .ptr .align 1 _Z14convolution_2dPiS_iiS__param_0,
	.param .u64 .ptr .align 1 _Z14convolution_2dPiS_iiS__param_1,
	.param .u32 _Z14convolution_2dPiS_iiS__param_2,
	.param .u32 _Z14convolution_2dPiS_iiS__param_3,
	.param .u64 .ptr .align 1 _Z14convolution_2dPiS_iiS__param_4
)
{
	.reg .pred 	%p<33>;
	.reg .b32 	%r<97>;
	.reg .b64 	%rd<35>;

	ld.param.u64 	%rd8, [_Z14convolution_2dPiS_iiS__param_0];
	ld.param.u64 	%rd9, [_Z14convolution_2dPiS_iiS__param_1];
	ld.param.u32 	%r37, [_Z14convolution_2dPiS_iiS__param_2];
	ld.param.u32 	%r38, [_Z14convolution_2dPiS_iiS__param_3];
	ld.param.u64 	%rd7, [_Z14convolution_2dPiS_iiS__param_4];
	cvta.to.global.u64 	%rd1, %rd9;
	cvta.to.global.u64 	%rd2, %rd8;
	mov.u32 	%r40, %tid.x;
	mov.u32 	%r41, %tid.y;
	mov.u32 	%r42, %ctaid.x;
	mov.u32 	%r43, %ntid.x;
	mad.lo.s32 	%r1, %r42, %r43, %r40;
	mov.u32 	%r44, %ctaid.y;
	mov.u32 	%r45, %ntid.y;
	mad.lo.s32 	%r2, %r44, %r45, %r41;
	shr.u32 	%r46, %r37, 31;
	add.s32 	%r47, %r37, %r46;
	shr.s32 	%r3, %r47, 1;
	sub.s32 	%r4, %r2, %r3;
	setp.lt.s32 	%p2, %r37, 1;
	mov.b32 	%r87, 0;
	@%p2 bra 	$L__BB0_29;
	and.b32  	%r5, %r37, 3;
	and.b32  	%r6, %r37, 2147483644;
	sub.s32 	%r7, %r1, %r3;
	mov.b32 	%r82, 0;
	mov.u32 	%r87, %r82;
$L__BB0_2:
	setp.lt.u32 	%p3, %r37, 4;
	add.s32 	%r51, %r82, %r7;
	setp.lt.s32 	%p4, %r51, 0;
	setp.ge.s32 	%p5, %r51, %r38;
	or.pred  	%p1, %p4, %p5;
	mul.lo.s32 	%r10, %r51, %r38;
	add.s32 	%r11, %r10, %r4;
	mul.lo.s32 	%r12, %r82, %r37;
	mov.b32 	%r91, 0;
	@%p3 bra 	$L__BB0_17;
	mov.b32 	%r84, 0;
$L__BB0_4:
	@%p1 bra 	$L__BB0_7;
	add.s32 	%r15, %r84, %r4;
	setp.lt.s32 	%p6, %r15, 0;
	setp.ge.s32 	%p7, %r15, %r38;
	or.pred  	%p8, %p6, %p7;
	@%p8 bra 	$L__BB0_7;
	add.s32 	%r53, %r15, %r10;
	mul.wide.s32 	%rd10, %r53, 4;
	add.s64 	%rd11, %rd2, %rd10;
	ld.global.u32 	%r54, [%rd11];
	add.s32 	%r55, %r84, %r12;
	mul.wide.u32 	%rd12, %r55, 4;
	add.s64 	%rd13, %rd1, %rd12;
	ld.global.u32 	%r56, [%rd13];
	mad.lo.s32 	%r87, %r56, %r54, %r87;
$L__BB0_7:
	cvt.s64.s32 	%rd14, %r84;
	cvt.s64.s32 	%rd15, %r11;
	add.s64 	%rd16, %rd15, %rd14;
	shl.b64 	%rd17, %rd16, 2;
	add.s64 	%rd3, %rd2, %rd17;
	cvt.u64.u32 	%rd18, %r12;
	add.s64 	%rd19, %rd14, %rd18;
	shl.b64 	%rd20, %rd19, 2;
	add.s64 	%rd4, %rd1, %rd20;
	@%p1 bra 	$L__BB0_10;
	add.s32 	%r57, %r84, %r4;
	add.s32 	%r58, %r57, 1;
	setp.lt.s32 	%p9, %r58, 0;
	setp.ge.s32 	%p10, %r58, %r38;
	or.pred  	%p11, %p9, %p10;
	@%p11 bra 	$L__BB0_10;
	ld.global.u32 	%r59, [%rd3+4];
	ld.global.u32 	%r60, [%rd4+4];
	mad.lo.s32 	%r87, %r60, %r59, %r87;
$L__BB0_10:
	@%p1 bra 	$L__BB0_13;
	add.s32 	%r61, %r84, %r4;
	add.s32 	%r62, %r61, 2;
	setp.lt.s32 	%p12, %r62, 0;
	setp.ge.s32 	%p13, %r62, %r38;
	or.pred  	%p14, %p12, %p13;
	@%p14 bra 	$L__BB0_13;
	ld.global.u32 	%r63, [%rd3+8];
	ld.global.u32 	%r64, [%rd4+8];
	mad.lo.s32 	%r87, %r64, %r63, %r87;
$L__BB0_13:
	@%p1 bra 	$L__BB0_16;
	add.s32 	%r65, %r84, %r4;
	add.s32 	%r66, %r65, 3;
	setp.lt.s32 	%p15, %r66, 0;
	setp.ge.s32 	%p16, %r66, %r38;
	or.pred  	%p17, %p15, %p16;
	@%p17 bra 	$L__BB0_16;
	ld.global.u32 	%r67, [%rd3+12];
	ld.global.u32 	%r68, [%rd4+12];
	mad.lo.s32 	%r87, %r68, %r67, %r87;
$L__BB0_16:
	add.s32 	%r84, %r84, 4;
	setp.ne.s32 	%p18, %r84, %r6;
	mov.u32 	%r91, %r6;
	@%p18 bra 	$L__BB0_4;
$L__BB0_17:
	setp.eq.s32 	%p19, %r5, 0;
	@%p19 bra 	$L__BB0_28;
	@%p1 bra 	$L__BB0_21;
	add.s32 	%r28, %r91, %r4;
	setp.lt.s32 	%p20, %r28, 0;
	setp.ge.s32 	%p21, %r28, %r38;
	or.pred  	%p22, %p20, %p21;
	@%p22 bra 	$L__BB0_21;
	add.s32 	%r69, %r28, %r10;
	mul.wide.s32 	%rd21, %r69, 4;
	add.s64 	%rd22, %rd2, %rd21;
	ld.global.u32 	%r70, [%rd22];
	add.s32 	%r71, %r91, %r12;
	mul.wide.u32 	%rd23, %r71, 4;
	add.s64 	%rd24, %rd1, %rd23;
	ld.global.u32 	%r72, [%rd24];
	mad.lo.s32 	%r87, %r72, %r70, %r87;
$L__BB0_21:
	setp.eq.s32 	%p23, %r5, 1;
	@%p23 bra 	$L__BB0_28;
	cvt.u64.u32 	%rd25, %r91;
	cvt.s64.s32 	%rd26, %r11;
	add.s64 	%rd27, %rd26, %rd25;
	shl.b64 	%rd28, %rd27, 2;
	add.s64 	%rd5, %rd2, %rd28;
	cvt.u64.u32 	%rd29, %r12;
	add.s64 	%rd30, %rd25, %rd29;
	shl.b64 	%rd31, %rd30, 2;
	add.s64 	%rd6, %rd1, %rd31;
	@%p1 bra 	$L__BB0_25;
	add.s32 	%r73, %r91, %r4;
	add.s32 	%r74, %r73, 1;
	setp.lt.s32 	%p24, %r74, 0;
	setp.ge.s32 	%p25, %r74, %r38;
	or.pred  	%p26, %p24, %p25;
	@%p26 bra 	$L__BB0_25;
	ld.global.u32 	%r75, [%rd5+4];
	ld.global.u32 	%r76, [%rd6+4];
	mad.lo.s32 	%r87, %r76, %r75, %r87;
$L__BB0_25:
	setp.eq.s32 	%p27, %r5, 2;
	or.pred  	%p28, %p27, %p1;
	@%p28 bra 	$L__BB0_28;
	add.s32 	%r77, %r91, %r4;
	add.s32 	%r78, %r77, 2;
	setp.lt.s32 	%p29, %r78, 0;
	setp.ge.s32 	%p30, %r78, %r38;
	or.pred  	%p31, %p29, %p30;
	@%p31 bra 	$L__BB0_28;
	ld.global.u32 	%r79, [%rd5+8];
	ld.global.u32 	%r80, [%rd6+8];
	mad.lo.s32 	%r87, %r80, %r79, %r87;
$L__BB0_28:
	add.s32 	%r82, %r82, 1;
	setp.ne.s32 	%p32, %r82, %r37;
	@%p32 bra 	$L__BB0_2;
$L__BB0_29:
	cvta.to.global.u64 	%rd32, %rd7;
	mad.lo.s32 	%r81, %r38, %r1, %r2;
	mul.wide.s32 	%rd33, %r81, 4;
	add.s64 	%rd34, %rd32, %rd33;
	st.global.u32 	[%rd34], %r87;
	ret;

}


// ===== COMPILED SASS (sm_100) =====

	.target	sm_100

	.elftype	@"ET_EXEC"


//--------------------- .note.nv.tkinfo           --------------------------
	.section	.note.nv.tkinfo,"",@"SHT_NOTE"
	.sectionflags	@"SHF_NOTE_NV_TKINFO"
	.tkinfo
        /*0018*/ 	.word	0x00000002
        /*0030*/ 	.string	""
        /*0030*/ 	.string	"ptxas"
        /*0030*/ 	.string	"Cuda compilation tools, release 13.0, V13.0.88"
        /*0030*/ 	.string	"Build cuda_13.0.r13.0/compiler.36424714_0"
        /*0030*/ 	.string	"-arch sm_100 -m 64 "



//--------------------- .note.nv.cuinfo           --------------------------
	.section	.note.nv.cuinfo,"",@"SHT_NOTE"
	.sectionflags	@"SHF_NOTE_NV_CUINFO"
        /*0018*/ 	.short	0x0002
        /*001a*/ 	.short	0x0064
        /*001c*/ 	.short	0x0082
	.zero		2


//--------------------- .nv.info                  --------------------------
	.section	.nv.info,"",@"SHT_CUDA_INFO"
	.align	4


	//----- nvinfo : EIATTR_REGCOUNT
	.align		4
        /*0000*/ 	.byte	0x04, 0x2f
        /*0002*/ 	.short	(.L_1 - .L_0)
	.align		4
.L_0:
        /*0004*/ 	.word	index@(_Z14convolution_2dPiS_iiS_)
        /*0008*/ 	.word	0x0000001e


	//----- nvinfo : EIATTR_FRAME_SIZE
	.align		4
.L_1:
        /*000c*/ 	.byte	0x04, 0x11
        /*000e*/ 	.short	(.L_3 - .L_2)
	.align		4
.L_2:
        /*0010*/ 	.word	index@(_Z14convolution_2dPiS_iiS_)
        /*0014*/ 	.word	0x00000000


	//----- nvinfo : EIATTR_MIN_STACK_SIZE
	.align		4
.L_3:
        /*0018*/ 	.byte	0x04, 0x12
        /*001a*/ 	.short	(.L_5 - .L_4)
	.align		4
.L_4:
        /*001c*/ 	.word	index@(_Z14convolution_2dPiS_iiS_)
        /*0020*/ 	.word	0x00000000
.L_5:


//--------------------- .nv.compat                --------------------------
	.section	.nv.compat,"",@"SHT_CUDA_COMPAT_INFO"
	.align	4
        /*0000*/ 	.byte	0x02, 0x09, 0x00, 0x00, 0x02, 0x02, 0x01, 0x00, 0x02, 0x05, 0x05, 0x00, 0x03, 0x07, 0x01, 0x01
        /*0010*/ 	.byte	0x02, 0x03, 0x00, 0x00, 0x02, 0x06, 0x01, 0x00, 0x04, 0x0b, 0x08, 0x00, 0x09, 0x00, 0x00, 0x00
        /*0020*/ 	.byte	0x00, 0x00, 0x00, 0x00


//--------------------- .nv.info._Z14convolution_2dPiS_iiS_ --------------------------
	.section	.nv.info._Z14convolution_2dPiS_iiS_,"",@"SHT_CUDA_INFO"
	.sectionflags	@""
	.align	4


	//----- nvinfo : EIATTR_CUDA_API_VERSION
	.align		4
        /*0000*/ 	.byte	0x04, 0x37
        /*0002*/ 	.short	(.L_7 - .L_6)
.L_6:
        /*0004*/ 	.word	0x00000082


	//----- nvinfo : EIATTR_KPARAM_INFO
	.align		4
.L_7:
        /*0008*/ 	.byte	0x04, 0x17
        /*000a*/ 	.short	(.L_9 - .L_8)
.L_8:
        /*000c*/ 	.word	0x00000000
        /*0010*/ 	.short	0x0004
        /*0012*/ 	.short	0x0018
        /*0014*/ 	.byte	0x00, 0xf5, 0x21, 0x00


	//----- nvinfo : EIATTR_KPARAM_INFO
	.align		4
.L_9:
        /*0018*/ 	.byte	0x04, 0x17
        /*001a*/ 	.short	(.L_11 - .L_10)
.L_10:
        /*001c*/ 	.word	0x00000000
        /*0020*/ 	.short	0x0003
        /*0022*/ 	.short	0x0014
        /*0024*/ 	.byte	0x00, 0xf0, 0x11, 0x00


	//----- nvinfo : EIATTR_KPARAM_INFO
	.align		4
.L_11:
        /*0028*/ 	.byte	0x04, 0x17
        /*002a*/ 	.short	(.L_13 - .L_12)
.L_12:
        /*002c*/ 	.word	0x00000000
        /*0030*/ 	.short	0x0002
        /*0032*/ 	.short	0x0010
        /*0034*/ 	.byte	0x00, 0xf0, 0x11, 0x00


	//----- nvinfo : EIATTR_KPARAM_INFO
	.align		4
.L_13:
        /*0038*/ 	.byte	0x04, 0x17
        /*003a*/ 	.short	(.L_15 - .L_14)
.L_14:
        /*003c*/ 	.word	0x00000000
        /*0040*/ 	.short	0x0001
        /*0042*/ 	.short	0x0008
        /*0044*/ 	.byte	0x00, 0xf5, 0x21, 0x00


	//----- nvinfo : EIATTR_KPARAM_INFO
	.align		4
.L_15:
        /*0048*/ 	.byte	0x04, 0x17
        /*004a*/ 	.short	(.L_17 - .L_16)
.L_16:
        /*004c*/ 	.word	0x00000000
        /*0050*/ 	.short	0x0000
        /*0052*/ 	.short	0x0000
        /*0054*/ 	.byte	0x00, 0xf5, 0x21, 0x00


	//----- nvinfo : EIATTR_SPARSE_MMA_MASK
	.align		4
.L_17:
        /*0058*/ 	.byte	0x03, 0x50
        /*005a*/ 	.short	0x0000


	//----- nvinfo : EIATTR_MAXREG_COUNT
	.align		4
        /*005c*/ 	.byte	0x03, 0x1b
        /*005e*/ 	.short	0x00ff


	//----- nvinfo : EIATTR_MERCURY_ISA_VERSION
	.align		4
        /*0060*/ 	.byte	0x03, 0x5f
        /*0062*/ 	.short	0x0101


	//----- nvinfo : EIATTR_VRC_CTA_INIT_COUNT
	.align		4
        /*0064*/ 	.byte	0x02, 0x4a
	.zero		1
	.zero		1


	//----- nvinfo : EIATTR_EXIT_INSTR_OFFSETS
	.align		4
        /*0068*/ 	.byte	0x04, 0x1c
        /*006a*/ 	.short	(.L_19 - .L_18)


	//   ....[0]....
.L_18:
        /*006c*/ 	.word	0x000008c0


	//----- nvinfo : EIATTR_CRS_STACK_SIZE
	.align		4
.L_19:
        /*0070*/ 	.byte	0x04, 0x1e
        /*0072*/ 	.short	(.L_21 - .L_20)
.L_20:
        /*0074*/ 	.word	0x00000000


	//----- nvinfo : EIATTR_CBANK_PARAM_SIZE
	.align		4
.L_21:
        /*0078*/ 	.byte	0x03, 0x19
        /*007a*/ 	.short	0x0020


	//----- nvinfo : EIATTR_PARAM_CBANK
	.align		4
        /*007c*/ 	.byte	0x04, 0x0a
        /*007e*/ 	.short	(.L_23 - .L_22)
	.align		4
.L_22:
        /*0080*/ 	.word	index@(.nv.constant0._Z14convolution_2dPiS_iiS_)
        /*0084*/ 	.short	0x0380
        /*0086*/ 	.short	0x0020


	//----- nvinfo : EIATTR_SW_WAR
	.align		4
.L_23:
        /*0088*/ 	.byte	0x04, 0x36
        /*008a*/ 	.short	(.L_25 - .L_24)
.L_24:
        /*008c*/ 	.word	0x00000008
.L_25:


//--------------------- .nv.callgraph             --------------------------
	.section	.nv.callgraph,"",@"SHT_CUDA_CALLGRAPH"
	.align	4
	.sectionentsize	8
	.align		4
        /*0000*/ 	.word	0x00000000
	.align		4
        /*0004*/ 	.word	0xffffffff
	.align		4
        /*0008*/ 	.word	0x00000000
	.align		4
        /*000c*/ 	.word	0xfffffffe
	.align		4
        /*0010*/ 	.word	0x00000000
	.align		4
        /*0014*/ 	.word	0xfffffffd
	.align		4
        /*0018*/ 	.word	0x00000000
	.align		4
        /*001c*/ 	.word	0xfffffffc


//--------------------- .text._Z14convolution_2dPiS_iiS_ --------------------------
	.section	.text._Z14convolution_2dPiS_iiS_,"ax",@progbits
	.align	128
        .global         _Z14convolution_2dPiS_iiS_
        .type           _Z14convolution_2dPiS_iiS_,@function
        .size           _Z14convolution_2dPiS_iiS_,(.L_x_10 - _Z14convolution_2dPiS_iiS_)
        .other          _Z14convolution_2dPiS_iiS_,@"STO_CUDA_ENTRY STV_DEFAULT"
_Z14convolution_2dPiS_iiS_:
.text._Z14convolution_2dPiS_iiS_:
[----:B------:R-:W-:Y:S08]  /*0000*/  LDC R1, c[0x0][0x37c] ;  /* 0x0000df00ff017b82 */ /* 0x000ff00000000800 */
[----:B------:R-:W0:Y:S01]  /*0010*/  LDC R16, c[0x0][0x390] ;  /* 0x0000e400ff107b82 */ /* 0x000e220000000800 */
[----:B------:R-:W1:Y:S01]  /*0020*/  S2R R0, SR_TID.X ;  /* 0x0000000000007919 */ /* 0x000e620000002100 */
[----:B------:R-:W2:Y:S01]  /*0030*/  LDCU.64 UR6, c[0x0][0x358] ;  /* 0x00006b00ff0677ac */ /* 0x000ea20008000a00 */
[----:B------:R-:W-:Y:S01]  /*0040*/  IMAD.MOV.U32 R14, RZ, RZ, RZ ;  /* 0x000000ffff0e7224 */ /* 0x000fe200078e00ff */
[----:B------:R-:W3:Y:S04]  /*0050*/  S2R R15, SR_TID.Y ;  /* 0x00000000000f7919 */ /* 0x000ee80000002200 */
[----:B------:R-:W1:Y:S08]  /*0060*/  LDC R3, c[0x0][0x360] ;  /* 0x0000d800ff037b82 */ /* 0x000e700000000800 */
[----:B------:R-:W1:Y:S08]  /*0070*/  S2UR UR4, SR_CTAID.X ;  /* 0x00000000000479c3 */ /* 0x000e700000002500 */
[----:B------:R-:W3:Y:S01]  /*0080*/  S2UR UR5, SR_CTAID.Y ;  /* 0x00000000000579c3 */ /* 0x000ee20000002600 */
[----:B0-----:R-:W-:-:S07]  /*0090*/  ISETP.GE.AND P0, PT, R16, 0x1, PT ;  /* 0x000000011000780c */ /* 0x001fce0003f06270 */
[----:B------:R-:W3:Y:S01]  /*00a0*/  LDC R2, c[0x0][0x364] ;  /* 0x0000d900ff027b82 */ /* 0x000ee20000000800 */
[----:B-1----:R-:W-:Y:S02]  /*00b0*/  IMAD R0, R3, UR4, R0 ;  /* 0x0000000403007c24 */ /* 0x002fe4000f8e0200 */
[----:B---3--:R-:W-:-:S03]  /*00c0*/  IMAD R15, R2, UR5, R15 ;  /* 0x00000005020f7c24 */ /* 0x008fc6000f8e020f */
[----:B--2---:R-:W-:Y:S05]  /*00d0*/  @!P0 BRA `(.L_x_0) ;  /* 0x0000000400e48947 */ /* 0x004fea0003800000 */
[C---:B------:R-:W-:Y:S01]  /*00e0*/  LEA.HI R2, R16.reuse, R16, RZ, 0x1 ;  /* 0x0000001010027211 */ /* 0x040fe200078f08ff */
[----:B------:R-:W-:Y:S01]  /*00f0*/  IMAD.MOV.U32 R14, RZ, RZ, RZ ;  /* 0x000000ffff0e7224 */ /* 0x000fe200078e00ff */
[C---:B------:R-:W-:Y:S01]  /*0100*/  LOP3.LUT R23, R16.reuse, 0x3, RZ, 0xc0, !PT ;  /* 0x0000000310177812 */ /* 0x040fe200078ec0ff */
[----:B------:R-:W-:Y:S01]  /*0110*/  UMOV UR4, URZ ;  /* 0x000000ff00047c82 */ /* 0x000fe20008000000 */
[----:B------:R-:W-:Y:S02]  /*0120*/  SHF.R.S32.HI R2, RZ, 0x1, R2 ;  /* 0x00000001ff027819 */ /* 0x000fe40000011402 */
[----:B------:R-:W-:-:S03]  /*0130*/  LOP3.LUT R16, R16, 0x7ffffffc, RZ, 0xc0, !PT ;  /* 0x7ffffffc10107812 */ /* 0x000fc600078ec0ff */
[--C-:B------:R-:W-:Y:S02]  /*0140*/  IMAD.IADD R17, R15, 0x1, -R2.reuse ;  /* 0x000000010f117824 */ /* 0x100fe400078e0a02 */
[----:B------:R-:W-:-:S07]  /*0150*/  IMAD.IADD R18, R0, 0x1, -R2 ;  /* 0x0000000100127824 */ /* 0x000fce00078e0a02 */
.L_x_8:
[----:B------:R-:W0:Y:S01]  /*0160*/  LDCU.64 UR10, c[0x0][0x390] ;  /* 0x00007200ff0a77ac */ /* 0x000e220008000a00 */
[----:B------:R-:W-:Y:S02]  /*0170*/  VIADD R20, R18, UR4 ;  /* 0x0000000412147c36 */ /* 0x000fe40008000000 */
[----:B------:R-:W-:Y:S01]  /*0180*/  IMAD.MOV.U32 R6, RZ, RZ, RZ ;  /* 0x000000ffff067224 */ /* 0x000fe200078e00ff */
[----:B0-----:R-:W-:Y:S02]  /*0190*/  UISETP.GE.U32.AND UP0, UPT, UR10, 0x4, UPT ;  /* 0x000000040a00788c */ /* 0x001fe4000bf06070 */
[C---:B------:R-:W-:Y:S01]  /*01a0*/  ISETP.GE.AND P0, PT, R20.reuse, UR11, PT ;  /* 0x0000000b14007c0c */ /* 0x040fe2000bf06270 */
[----:B------:R-:W-:Y:S01]  /*01b0*/  UIMAD UR8, UR4, UR10, URZ ;  /* 0x0000000a040872a4 */ /* 0x000fe2000f8e02ff */
[C---:B------:R-:W-:Y:S01]  /*01c0*/  IMAD R19, R20.reuse, UR11, R17 ;  /* 0x0000000b14137c24 */ /* 0x040fe2000f8e0211 */
[----:B------:R-:W-:Y:S01]  /*01d0*/  UIADD3 UR4, UPT, UPT, UR4, 0x1, URZ ;  /* 0x0000000104047890 */ /* 0x000fe2000fffe0ff */
[----:B------:R-:W-:-:S03]  /*01e0*/  ISETP.LT.OR P0, PT, R20, RZ, P0 ;  /* 0x000000ff1400720c */ /* 0x000fc60000701670 */
[----:B------:R-:W-:Y:S01]  /*01f0*/  UISETP.NE.AND UP1, UPT, UR4, UR10, UPT ;  /* 0x0000000a0400728c */ /* 0x000fe2000bf25270 */
[----:B--23--:R-:W-:Y:S10]  /*0200*/  BRA.U !UP0, `(.L_x_1) ;  /* 0x0000000108e07547 */ /* 0x00cff4000b800000 */
[----:B------:R-:W0:Y:S01]  /*0210*/  LDC R21, c[0x0][0x394] ;  /* 0x0000e500ff157b82 */ /* 0x000e220000000800 */
[----:B------:R-:W-:Y:S01]  /*0220*/  IMAD.MOV.U32 R22, RZ, RZ, RZ ;  /* 0x000000ffff167224 */ /* 0x000fe200078e00ff */
[----:B------:R-:W1:Y:S06]  /*0230*/  LDCU UR5, c[0x0][0x394] ;  /* 0x00007280ff0577ac */ /* 0x000e6c0008000800 */
[----:B------:R-:W2:Y:S08]  /*0240*/  LDC.64 R2, c[0x0][0x380] ;  /* 0x0000e000ff027b82 */ /* 0x000eb00000000a00 */
[----:B------:R-:W3:Y:S08]  /*0250*/  LDC.64 R4, c[0x0][0x388] ;  /* 0x0000e200ff047b82 */ /* 0x000ef00000000a00 */
[----:B------:R-:W4:Y:S08]  /*0260*/  LDC.64 R6, c[0x0][0x380] ;  /* 0x0000e000ff067b82 */ /* 0x000f300000000a00 */
[----:B-1----:R-:W0:Y:S02]  /*0270*/  LDC.64 R8, c[0x0][0x388] ;  /* 0x0000e200ff087b82 */ /* 0x002e240000000a00 */
.L_x_4:
[----:B------:R-:W-:Y:S04]  /*0280*/  BSSY.RECONVERGENT B0, `(.L_x_2) ;  /* 0x000000d000007945 */ /* 0x000fe80003800200 */
[----:B------:R-:W-:Y:S05]  /*0290*/  @P0 BRA `(.L_x_3) ;  /* 0x00000000002c0947 */ /* 0x000fea0003800000 */
[----:B------:R-:W-:-:S05]  /*02a0*/  IMAD.IADD R10, R17, 0x1, R22 ;  /* 0x00000001110a7824 */ /* 0x000fca00078e0216 */
[----:B0-----:R-:W-:-:S04]  /*02b0*/  ISETP.GE.AND P1, PT, R10, R21, PT ;  /* 0x000000150a00720c */ /* 0x001fc80003f26270 */
[----:B------:R-:W-:-:S13]  /*02c0*/  ISETP.LT.OR P1, PT, R10, RZ, P1 ;  /* 0x000000ff0a00720c */ /* 0x000fda0000f21670 */
[----:B------:R-:W-:Y:S05]  /*02d0*/  @P1 BRA `(.L_x_3) ;  /* 0x00000000001c1947 */ /* 0x000fea0003800000 */
[----:B------:R-:W-:Y:S02]  /*02e0*/  IMAD R11, R20, R21, R10 ;  /* 0x00000015140b7224 */ /* 0x000fe400078e020a */
[----:B------:R-:W-:Y:S02]  /*02f0*/  VIADD R13, R22, UR8 ;  /* 0x00000008160d7c36 */ /* 0x000fe40008000000 */
[----:B--2---:R-:W-:-:S04]  /*0300*/  IMAD.WIDE R10, R11, 0x4, R2 ;  /* 0x000000040b0a7825 */ /* 0x004fc800078e0202 */
[----:B---3--:R-:W-:Y:S02]  /*0310*/  IMAD.WIDE.U32 R12, R13, 0x4, R4 ;  /* 0x000000040d0c7825 */ /* 0x008fe400078e0004 */
[----:B------:R-:W2:Y:S04]  /*0320*/  LDG.E R11, desc[UR6][R10.64] ;  /* 0x000000060a0b7981 */ /* 0x000ea8000c1e1900 */
[----:B------:R-:W2:Y:S02]  /*0330*/  LDG.E R12, desc[UR6][R12.64] ;  /* 0x000000060c0c7981 */ /* 0x000ea4000c1e1900 */
[----:B--2---:R-:W-:-:S07]  /*0340*/  IMAD R14, R11, R12, R14 ;  /* 0x0000000c0b0e7224 */ /* 0x004fce00078e020e */
.L_x_3:
[----:B------:R-:W-:Y:S05]  /*0350*/  BSYNC.RECONVERGENT B0 ;  /* 0x0000000000007941 */ /* 0x000fea0003800200 */
.L_x_2:
[----:B------:R-:W-:Y:S01]  /*0360*/  IADD3 R12, PT, PT, R22, 0x1, R17 ;  /* 0x00000001160c7810 */ /* 0x000fe20007ffe011 */
[----:B------:R-:W-:Y:S01]  /*0370*/  UMOV UR11, UR5 ;  /* 0x00000005000b7c82 */ /* 0x000fe20008000000 */
[----:B------:R-:W-:Y:S02]  /*0380*/  SHF.R.S32.HI R10, RZ, 0x1f, R22 ;  /* 0x0000001fff0a7819 */ /* 0x000fe40000011416 */
[----:B------:R-:W-:Y:S02]  /*0390*/  ISETP.GE.AND P1, PT, R12, UR11, PT ;  /* 0x0000000b0c007c0c */ /* 0x000fe4000bf26270 */
[----:B------:R-:W-:Y:S02]  /*03a0*/  IADD3 R13, P3, PT, R22, UR8, RZ ;  /* 0x00000008160d7c10 */ /* 0x000fe4000ff7e0ff */
[----:B------:R-:W-:Y:S02]  /*03b0*/  ISETP.LT.OR P1, PT, R12, RZ, P1 ;  /* 0x000000ff0c00720c */ /* 0x000fe40000f21670 */
[----:B------:R-:W-:Y:S01]  /*03c0*/  IADD3 R11, P2, PT, R19, R22, RZ ;  /* 0x00000016130b7210 */ /* 0x000fe20007f5e0ff */
[----:B------:R-:W-:Y:S01]  /*03d0*/  IMAD.X R24, RZ, RZ, R10, P3 ;  /* 0x000000ffff187224 */ /* 0x000fe200018e060a */
[----:B------:R-:W-:-:S02]  /*03e0*/  PLOP3.LUT P1, PT, P0, P1, PT, 0xf8, 0x8f ;  /* 0x00000000008f781c */ /* 0x000fc40000723f70 */
[----:B------:R-:W-:Y:S02]  /*03f0*/  LEA.HI.X.SX32 R26, R19, R10, 0x1, P2 ;  /* 0x0000000a131a7211 */ /* 0x000fe400010f0eff */
[----:B----4-:R-:W-:Y:S02]  /*0400*/  LEA R10, P2, R11, R6, 0x2 ;  /* 0x000000060b0a7211 */ /* 0x010fe400078410ff */
[----:B0-----:R-:W-:Y:S02]  /*0410*/  LEA R12, P3, R13, R8, 0x2 ;  /* 0x000000080d0c7211 */ /* 0x001fe400078610ff */
[----:B------:R-:W-:Y:S02]  /*0420*/  LEA.HI.X R11, R11, R7, R26, 0x2, P2 ;  /* 0x000000070b0b7211 */ /* 0x000fe400010f141a */
[----:B------:R-:W-:-:S03]  /*0430*/  LEA.HI.X R13, R13, R9, R24, 0x2, P3 ;  /* 0x000000090d0d7211 */ /* 0x000fc600018f1418 */
[----:B------:R-:W4:Y:S04]  /*0440*/  @!P1 LDG.E R25, desc[UR6][R10.64+0x4] ;  /* 0x000004060a199981 */ /* 0x000f28000c1e1900 */
[----:B------:R-:W4:Y:S01]  /*0450*/  @!P1 LDG.E R24, desc[UR6][R12.64+0x4] ;  /* 0x000004060c189981 */ /* 0x000f22000c1e1900 */
[----:B------:R-:W-:-:S04]  /*0460*/  IADD3 R26, PT, PT, R22, 0x2, R17 ;  /* 0x00000002161a7810 */ /* 0x000fc80007ffe011 */
[----:B------:R-:W-:-:S04]  /*0470*/  ISETP.GE.AND P2, PT, R26, UR11, PT ;  /* 0x0000000b1a007c0c */ /* 0x000fc8000bf46270 */
[----:B------:R-:W-:Y:S02]  /*0480*/  ISETP.LT.OR P2, PT, R26, RZ, P2 ;  /* 0x000000ff1a00720c */ /* 0x000fe40001741670 */
[----:B------:R-:W-:Y:S02]  /*0490*/  IADD3 R26, PT, PT, R22, 0x3, R17 ;  /* 0x00000003161a7810 */ /* 0x000fe40007ffe011 */
[----:B------:R-:W-:Y:S02]  /*04a0*/  PLOP3.LUT P2, PT, P0, P2, PT, 0xf8, 0x8f ;  /* 0x00000000008f781c */ /* 0x000fe40000745f70 */
[----:B------:R-:W-:-:S04]  /*04b0*/  ISETP.GE.AND P3, PT, R26, UR11, PT ;  /* 0x0000000b1a007c0c */ /* 0x000fc8000bf66270 */
[----:B------:R-:W-:-:S04]  /*04c0*/  ISETP.LT.OR P3, PT, R26, RZ, P3 ;  /* 0x000000ff1a00720c */ /* 0x000fc80001f61670 */
[----:B------:R-:W-:-:S13]  /*04d0*/  PLOP3.LUT P3, PT, P0, P3, PT, 0xf8, 0x8f ;  /* 0x00000000008f781c */ /* 0x000fda0000767f70 */
[----:B------:R-:W5:Y:S04]  /*04e0*/  @!P3 LDG.E R27, desc[UR6][R10.64+0xc] ;  /* 0x00000c060a1bb981 */ /* 0x000f68000c1e1900 */
[----:B------:R-:W5:Y:S01]  /*04f0*/  @!P3 LDG.E R26, desc[UR6][R12.64+0xc] ;  /* 0x00000c060c1ab981 */ /* 0x000f62000c1e1900 */
[----:B----4-:R-:W-:-:S03]  /*0500*/  @!P1 IMAD R14, R25, R24, R14 ;  /* 0x00000018190e9224 */ /* 0x010fc600078e020e */
[----:B------:R-:W4:Y:S04]  /*0510*/  @!P2 LDG.E R25, desc[UR6][R10.64+0x8] ;  /* 0x000008060a19a981 */ /* 0x000f28000c1e1900 */
[----:B------:R-:W4:Y:S01]  /*0520*/  @!P2 LDG.E R24, desc[UR6][R12.64+0x8] ;  /* 0x000008060c18a981 */ /* 0x000f22000c1e1900 */
[----:B------:R-:W-:-:S05]  /*0530*/  VIADD R22, R22, 0x4 ;  /* 0x0000000416167836 */ /* 0x000fca0000000000 */
[----:B------:R-:W-:Y:S01]  /*0540*/  ISETP.NE.AND P1, PT, R22, R16, PT ;  /* 0x000000101600720c */ /* 0x000fe20003f25270 */
[----:B----4-:R-:W-:-:S04]  /*0550*/  @!P2 IMAD R14, R25, R24, R14 ;  /* 0x00000018190ea224 */ /* 0x010fc800078e020e */
[----:B-----5:R-:W-:-:S08]  /*0560*/  @!P3 IMAD R14, R27, R26, R14 ;  /* 0x0000001a1b0eb224 */ /* 0x020fd000078e020e */
[----:B------:R-:W-:Y:S05]  /*0570*/  @P1 BRA `(.L_x_4) ;  /* 0xfffffffc00401947 */ /* 0x000fea000383ffff */
[----:B------:R-:W-:-:S07]  /*0580*/  IMAD.MOV.U32 R6, RZ, RZ, R16 ;  /* 0x000000ffff067224 */ /* 0x000fce00078e0010 */
.L_x_1:
[----:B------:R-:W-:-:S13]  /*0590*/  ISETP.NE.AND P1, PT, R23, RZ, PT ;  /* 0x000000ff1700720c */ /* 0x000fda0003f25270 */
[----:B------:R-:W-:Y:S05]  /*05a0*/  @!P1 BRA `(.L_x_5) ;  /* 0x0000000000ac9947 */ /* 0x000fea0003800000 */
[----:B------:R-:W-:Y:S01]  /*05b0*/  BSSY.RECONVERGENT B0, `(.L_x_6) ;  /* 0x0000010000007945 */ /* 0x000fe20003800200 */
[----:B------:R-:W-:-:S03]  /*05c0*/  ISETP.NE.AND P2, PT, R23, 0x1, PT ;  /* 0x000000011700780c */ /* 0x000fc60003f45270 */
[----:B------:R-:W-:Y:S10]  /*05d0*/  @P0 BRA `(.L_x_7) ;  /* 0x0000000000340947 */ /* 0x000ff40003800000 */
[----:B------:R-:W-:-:S05]  /*05e0*/  IMAD.IADD R7, R17, 0x1, R6 ;  /* 0x0000000111077824 */ /* 0x000fca00078e0206 */
[----:B------:R-:W-:-:S04]  /*05f0*/  ISETP.GE.AND P1, PT, R7, UR11, PT ;  /* 0x0000000b07007c0c */ /* 0x000fc8000bf26270 */
[----:B------:R-:W-:-:S13]  /*0600*/  ISETP.LT.OR P1, PT, R7, RZ, P1 ;  /* 0x000000ff0700720c */ /* 0x000fda0000f21670 */
[----:B------:R-:W-:Y:S05]  /*0610*/  @P1 BRA `(.L_x_7) ;  /* 0x0000000000241947 */ /* 0x000fea0003800000 */
[----:B---3--:R-:W0:Y:S01]  /*0620*/  LDC.64 R4, c[0x0][0x380] ;  /* 0x0000e000ff047b82 */ /* 0x008e220000000a00 */
[----:B------:R-:W-:Y:S02]  /*0630*/  IMAD R7, R20, UR11, R7 ;  /* 0x0000000b14077c24 */ /* 0x000fe4000f8e0207 */
[----:B------:R-:W-:-:S05]  /*0640*/  VIADD R9, R6, UR8 ;  /* 0x0000000806097c36 */ /* 0x000fca0008000000 */
[----:B--2---:R-:W1:Y:S01]  /*0650*/  LDC.64 R2, c[0x0][0x388] ;  /* 0x0000e200ff027b82 */ /* 0x004e620000000a00 */
[----:B0-----:R-:W-:-:S06]  /*0660*/  IMAD.WIDE R4, R7, 0x4, R4 ;  /* 0x0000000407047825 */ /* 0x001fcc00078e0204 */
[----:B------:R-:W2:Y:S01]  /*0670*/  LDG.E R5, desc[UR6][R4.64] ;  /* 0x0000000604057981 */ /* 0x000ea2000c1e1900 */
[----:B-1----:R-:W-:-:S06]  /*0680*/  IMAD.WIDE.U32 R2, R9, 0x4, R2 ;  /* 0x0000000409027825 */ /* 0x002fcc00078e0002 */
[----:B------:R-:W2:Y:S02]  /*0690*/  LDG.E R2, desc[UR6][R2.64] ;  /* 0x0000000602027981 */ /* 0x000ea4000c1e1900 */
[----:B--2---:R-:W-:-:S07]  /*06a0*/  IMAD R14, R5, R2, R14 ;  /* 0x00000002050e7224 */ /* 0x004fce00078e020e */
.L_x_7:
[----:B------:R-:W-:Y:S05]  /*06b0*/  BSYNC.RECONVERGENT B0 ;  /* 0x0000000000007941 */ /* 0x000fea0003800200 */
.L_x_6:
[----:B------:R-:W-:Y:S05]  /*06c0*/  @!P2 BRA `(.L_x_5) ;  /* 0x000000000064a947 */ /* 0x000fea0003800000 */
[----:B---3--:R-:W0:Y:S01]  /*06d0*/  LDC.64 R4, c[0x0][0x380] ;  /* 0x0000e000ff047b82 */ /* 0x008e220000000a00 */
[C-C-:B------:R-:W-:Y:S02]  /*06e0*/  IADD3 R7, PT, PT, R6.reuse, 0x1, R17.reuse ;  /* 0x0000000106077810 */ /* 0x140fe40007ffe011 */
[----:B------:R-:W-:Y:S02]  /*06f0*/  IADD3 R9, PT, PT, R6, 0x2, R17 ;  /* 0x0000000206097810 */ /* 0x000fe40007ffe011 */
[----:B------:R-:W-:Y:S02]  /*0700*/  ISETP.GE.AND P3, PT, R7, UR11, PT ;  /* 0x0000000b07007c0c */ /* 0x000fe4000bf66270 */
[----:B------:R-:W-:Y:S01]  /*0710*/  ISETP.GE.AND P1, PT, R9, UR11, PT ;  /* 0x0000000b09007c0c */ /* 0x000fe2000bf26270 */
[----:B--2---:R-:W1:Y:S01]  /*0720*/  LDC.64 R2, c[0x0][0x388] ;  /* 0x0000e200ff027b82 */ /* 0x004e620000000a00 */
[----:B------:R-:W-:Y:S02]  /*0730*/  ISETP.LT.OR P3, PT, R7, RZ, P3 ;  /* 0x000000ff0700720c */ /* 0x000fe40001f61670 */
[----:B------:R-:W-:-:S02]  /*0740*/  IADD3 R8, P5, PT, R19, R6, RZ ;  /* 0x0000000613087210 */ /* 0x000fc40007fbe0ff */
[----:B------:R-:W-:Y:S02]  /*0750*/  IADD3 R6, P4, PT, R6, UR8, RZ ;  /* 0x0000000806067c10 */ /* 0x000fe4000ff9e0ff */
[----:B------:R-:W-:Y:S02]  /*0760*/  ISETP.LT.OR P1, PT, R9, RZ, P1 ;  /* 0x000000ff0900720c */ /* 0x000fe40000f21670 */
[----:B------:R-:W-:Y:S01]  /*0770*/  ISETP.EQ.OR P2, PT, R23, 0x2, P0 ;  /* 0x000000021700780c */ /* 0x000fe20000742670 */
[----:B------:R-:W-:Y:S01]  /*0780*/  IMAD.X R7, RZ, RZ, RZ, P4 ;  /* 0x000000ffff077224 */ /* 0x000fe200020e06ff */
[----:B------:R-:W-:Y:S02]  /*0790*/  PLOP3.LUT P3, PT, P0, P3, PT, 0xf8, 0x8f ;  /* 0x00000000008f781c */ /* 0x000fe40000767f70 */
[----:B------:R-:W-:Y:S02]  /*07a0*/  LEA.HI.X.SX32 R19, R19, RZ, 0x1, P5 ;  /* 0x000000ff13137211 */ /* 0x000fe400028f0eff */
[----:B------:R-:W-:-:S02]  /*07b0*/  PLOP3.LUT P1, PT, P2, P1, PT, 0xf8, 0x8f ;  /* 0x00000000008f781c */ /* 0x000fc40001723f70 */
[----:B0-----:R-:W-:-:S04]  /*07c0*/  LEA R4, P0, R8, R4, 0x2 ;  /* 0x0000000408047211 */ /* 0x001fc800078010ff */
[----:B------:R-:W-:Y:S02]  /*07d0*/  LEA.HI.X R5, R8, R5, R19, 0x2, P0 ;  /* 0x0000000508057211 */ /* 0x000fe400000f1413 */
[----:B-1----:R-:W-:-:S04]  /*07e0*/  LEA R2, P4, R6, R2, 0x2 ;  /* 0x0000000206027211 */ /* 0x002fc800078810ff */
[----:B------:R-:W-:Y:S01]  /*07f0*/  LEA.HI.X R3, R6, R3, R7, 0x2, P4 ;  /* 0x0000000306037211 */ /* 0x000fe200020f1407 */
[----:B------:R-:W2:Y:S04]  /*0800*/  @!P1 LDG.E R9, desc[UR6][R4.64+0x8] ;  /* 0x0000080604099981 */ /* 0x000ea8000c1e1900 */
[----:B------:R-:W3:Y:S04]  /*0810*/  @!P3 LDG.E R7, desc[UR6][R4.64+0x4] ;  /* 0x000004060407b981 */ /* 0x000ee8000c1e1900 */
[----:B------:R-:W3:Y:S04]  /*0820*/  @!P3 LDG.E R6, desc[UR6][R2.64+0x4] ;  /* 0x000004060206b981 */ /* 0x000ee8000c1e1900 */
[----:B------:R-:W2:Y:S01]  /*0830*/  @!P1 LDG.E R8, desc[UR6][R2.64+0x8] ;  /* 0x0000080602089981 */ /* 0x000ea2000c1e1900 */
[----:B---3--:R-:W-:-:S04]  /*0840*/  @!P3 IMAD R14, R7, R6, R14 ;  /* 0x00000006070eb224 */ /* 0x008fc800078e020e */
[----:B--2---:R-:W-:-:S07]  /*0850*/  @!P1 IMAD R14, R9, R8, R14 ;  /* 0x00000008090e9224 */ /* 0x004fce00078e020e */
.L_x_5:
[----:B------:R-:W-:Y:S05]  /*0860*/  BRA.U UP1, `(.L_x_8) ;  /* 0xfffffff9013c7547 */ /* 0x000fea000b83ffff */
.L_x_0:
[----:B--2---:R-:W0:Y:S01]  /*0870*/  LDC.64 R2, c[0x0][0x398] ;  /* 0x0000e600ff027b82 */ /* 0x004e220000000a00 */
[----:B------:R-:W1:Y:S02]  /*0880*/  LDCU UR5, c[0x0][0x394] ;  /* 0x00007280ff0577ac */ /* 0x000e640008000800 */
[----:B-1----:R-:W-:-:S04]  /*0890*/  IMAD R15, R0, UR5, R15 ;  /* 0x00000005000f7c24 */ /* 0x002fc8000f8e020f */
[----:B0-----:R-:W-:-:S05]  /*08a0*/  IMAD.WIDE R2, R15, 0x4, R2 ;  /* 0x000000040f027825 */ /* 0x001fca00078e0202 */
[----:B------:R-:W-:Y:S01]  /*08b0*/  STG.E desc[UR6][R2.64], R14 ;  /* 0x0000000e02007986 */ /* 0x000fe2000c101906 */
[----:B------:R-:W-:Y:S05]  /*08c0*/  EXIT ;  /* 0x000000000000794d */ /* 0x000fea0003800000 */
.L_x_9:
[----:B------:R-:W-:-:S00]  /*08d0*/  BRA `(.L_x_9) ;  /* 0xfffffffc00fc7947 */ /* 0x000fc0000383ffff */
[----:B------:R-:W-:-:S00]  /*08e0*/  NOP ;  /* 0x0000000000007918 */ /* 0x000fc00000000000 */
        /* <DEDUP_REMOVED lines=9> */
.L_x_10:


//--------------------- .nv.shared.reserved.0     --------------------------
	.section	.nv.shared.reserved.0,"aw",@nobits
	.weak		__nv_reservedSMEM_offset_0_alias
	.size		__nv_reservedSMEM_offset_0_alias, 0, 64
	.other		__nv_reservedSMEM_offset_0_alias,@"STO_CUDA_RESERVED_SHARED STV_DEFAULT"
__nv_reservedSMEM_offset_0_alias:
	.zero		0
	.zero		64


//--------------------- .nv.constant0._Z14convolution_2dPiS_iiS_ --------------------------
	.section	.nv.constant0._Z14convolution_2dPiS_iiS_,"a",@progbits
	.sectionflags	@""
	.align	4
.nv.constant0._Z14convolution_2dPiS_iiS_:
	.zero		928


//--------------------- SYMBOLS --------------------------

	.type		.nv.reservedSmem.offset0,@object
	.size		.nv.reservedSmem.offset0,0x4
